//
// Generated by NVIDIA NVVM Compiler
//
// Compiler Build ID: CL-36424714
// Cuda compilation tools, release 13.0, V13.0.88
// Based on NVVM 20.0.0
//

.version 9.0
.target sm_100
.address_size 64

	// .globl	_Z14gpu_bruteforceyPyS_PaS_S_
.const .align 1 .b8 known[1575];
// _ZZ14gpu_bruteforceyPyS_PaS_S_E8i_buffer has been demoted
// _ZZ14gpu_bruteforceyPyS_PaS_S_E8j_buffer has been demoted
// _ZZ14gpu_bruteforceyPyS_PaS_S_E8k_buffer has been demoted

.visible .entry _Z14gpu_bruteforceyPyS_PaS_S_(
	.param .u64 _Z14gpu_bruteforceyPyS_PaS_S__param_0,
	.param .u64 .ptr .align 1 _Z14gpu_bruteforceyPyS_PaS_S__param_1,
	.param .u64 .ptr .align 1 _Z14gpu_bruteforceyPyS_PaS_S__param_2,
	.param .u64 .ptr .align 1 _Z14gpu_bruteforceyPyS_PaS_S__param_3,
	.param .u64 .ptr .align 1 _Z14gpu_bruteforceyPyS_PaS_S__param_4,
	.param .u64 .ptr .align 1 _Z14gpu_bruteforceyPyS_PaS_S__param_5
)
{
	.local .align 1 .b8 	__local_depot0[1575];
	.reg .b64 	%SP;
	.reg .b64 	%SPL;
	.reg .pred 	%p<22>;
	.reg .b16 	%rs<92>;
	.reg .b32 	%r<50>;
	.reg .b64 	%rd<118>;
	// demoted variable
	.shared .align 1 .b8 _ZZ14gpu_bruteforceyPyS_PaS_S_E8i_buffer[8192];
	// demoted variable
	.shared .align 1 .b8 _ZZ14gpu_bruteforceyPyS_PaS_S_E8j_buffer[8192];
	// demoted variable
	.shared .align 1 .b8 _ZZ14gpu_bruteforceyPyS_PaS_S_E8k_buffer[8192];
	mov.u64 	%SPL, __local_depot0;
	ld.param.u64 	%rd22, [_Z14gpu_bruteforceyPyS_PaS_S__param_0];
	ld.param.u64 	%rd19, [_Z14gpu_bruteforceyPyS_PaS_S__param_1];
	ld.param.u64 	%rd20, [_Z14gpu_bruteforceyPyS_PaS_S__param_2];
	ld.param.u64 	%rd21, [_Z14gpu_bruteforceyPyS_PaS_S__param_3];
	ld.param.u64 	%rd23, [_Z14gpu_bruteforceyPyS_PaS_S__param_4];
	ld.param.u64 	%rd24, [_Z14gpu_bruteforceyPyS_PaS_S__param_5];
	cvta.to.global.u64 	%rd25, %rd24;
	cvta.to.global.u64 	%rd26, %rd23;
	add.u64 	%rd1, %SPL, 0;
	mov.u32 	%r18, %ctaid.x;
	mov.u32 	%r19, %ntid.x;
	mov.u32 	%r1, %tid.x;
	mad.lo.s32 	%r2, %r18, %r19, %r1;
	mul.wide.s32 	%rd28, %r2, 8;
	add.s64 	%rd29, %rd26, %rd28;
	ld.global.u64 	%rd30, [%rd29];
	add.s64 	%rd31, %rd25, %rd28;
	ld.global.u64 	%rd32, [%rd31];
	mad.lo.s64 	%rd33, %rd30, %rd22, %rd32;
	and.b64  	%rd117, %rd33, 281474976710655;
	mov.u32 	%r20, _ZZ14gpu_bruteforceyPyS_PaS_S_E8k_buffer;
	add.s32 	%r3, %r20, %r1;
	add.s32 	%r21, %r1, 128;
	mov.u32 	%r22, _ZZ14gpu_bruteforceyPyS_PaS_S_E8i_buffer;
	add.s32 	%r47, %r22, %r21;
	mov.u32 	%r23, _ZZ14gpu_bruteforceyPyS_PaS_S_E8j_buffer;
	add.s32 	%r46, %r23, %r21;
	mov.b16 	%rs90, 18;
	mov.b32 	%r48, 128;
$L__BB0_1:
	mad.lo.s64 	%rd34, %rd117, 25214903917, 11;
	shr.u64 	%rd35, %rd34, 45;
	cvt.u16.u64 	%rs17, %rd35;
	and.b16  	%rs18, %rs17, 7;
	mad.lo.s64 	%rd36, %rd117, 8602081037417187945, 277363943098;
	shr.u64 	%rd37, %rd36, 45;
	cvt.u16.u64 	%rs19, %rd37;
	and.b16  	%rs20, %rs19, 7;
	sub.s16 	%rs21, %rs18, %rs20;
	add.s16 	%rs22, %rs21, 7;
	mad.lo.s64 	%rd38, %rd117, 2360119957213856949, 2389171320405252413;
	shr.u64 	%rd39, %rd38, 46;
	cvt.u16.u64 	%rs23, %rd39;
	and.b16  	%rs24, %rs23, 3;
	mad.lo.s64 	%rd40, %rd117, 5985058416696778513, -8542997297661424380;
	shr.u64 	%rd41, %rd40, 46;
	cvt.u16.u64 	%rs25, %rd41;
	and.b16  	%rs26, %rs25, 3;
	sub.s16 	%rs27, %rs24, %rs26;
	add.s16 	%rs28, %rs27, 3;
	mad.lo.s64 	%rd42, %rd117, 8899233814207381565, 1952413064874484415;
	shr.u64 	%rd43, %rd42, 45;
	cvt.u16.u64 	%rs29, %rd43;
	and.b16  	%rs30, %rs29, 7;
	mad.lo.s64 	%rd4, %rd117, 3291645168302270457, 7610264652607923550;
	shr.u64 	%rd44, %rd4, 45;
	cvt.u16.u64 	%rs31, %rd44;
	and.b16  	%rs32, %rs31, 7;
	sub.s16 	%rs33, %rs30, %rs32;
	add.s16 	%rs34, %rs33, 7;
	st.shared.u8 	[%r47+-128], %rs22;
	st.shared.u8 	[%r46+-128], %rs28;
	add.s32 	%r9, %r3, %r48;
	st.shared.u8 	[%r9+-128], %rs34;
	cvt.u32.u16 	%r24, %rs22;
	and.b32  	%r25, %r24, 255;
	mul.wide.u32 	%rd45, %r25, 105;
	mov.u64 	%rd46, known;
	add.s64 	%rd47, %rd46, %rd45;
	cvt.u32.u16 	%r26, %rs28;
	and.b32  	%r27, %r26, 255;
	mul.wide.u32 	%rd48, %r27, 15;
	add.s64 	%rd49, %rd47, %rd48;
	cvt.u64.u16 	%rd50, %rs34;
	and.b64  	%rd51, %rd50, 255;
	add.s64 	%rd52, %rd49, %rd51;
	ld.const.u8 	%rs35, [%rd52];
	setp.ne.s16 	%p7, %rs35, 0;
	add.s64 	%rd53, %rd1, %rd45;
	add.s64 	%rd54, %rd53, %rd48;
	add.s64 	%rd5, %rd54, %rd51;
	@%p7 bra 	$L__BB0_3;
	ld.local.u8 	%rs88, [%rd5];
	mov.pred 	%p19, 0;
	bra.uni 	$L__BB0_4;
$L__BB0_3:
	ld.local.u8 	%rs88, [%rd5];
	setp.eq.s16 	%p19, %rs88, 0;
$L__BB0_4:
	selp.s16 	%rs36, -1, 0, %p19;
	add.s16 	%rs5, %rs90, %rs36;
	add.s16 	%rs37, %rs88, 1;
	st.local.u8 	[%rd5], %rs37;
	and.b64  	%rd55, %rd4, 281474976710655;
	mad.lo.s64 	%rd56, %rd4, 25214903917, 11;
	shr.u64 	%rd57, %rd56, 45;
	cvt.u16.u64 	%rs38, %rd57;
	and.b16  	%rs39, %rs38, 7;
	mad.lo.s64 	%rd58, %rd4, 8602081037417187945, 277363943098;
	shr.u64 	%rd59, %rd58, 45;
	cvt.u16.u64 	%rs40, %rd59;
	and.b16  	%rs41, %rs40, 7;
	sub.s16 	%rs42, %rs39, %rs41;
	add.s16 	%rs43, %rs42, 7;
	mad.lo.s64 	%rd60, %rd4, 2360119957213856949, 2389171320405252413;
	shr.u64 	%rd61, %rd60, 46;
	cvt.u16.u64 	%rs44, %rd61;
	and.b16  	%rs45, %rs44, 3;
	mad.lo.s64 	%rd62, %rd4, 5985058416696778513, -8542997297661424380;
	shr.u64 	%rd63, %rd62, 46;
	cvt.u16.u64 	%rs46, %rd63;
	and.b16  	%rs47, %rs46, 3;
	sub.s16 	%rs48, %rs45, %rs47;
	add.s16 	%rs49, %rs48, 3;
	mad.lo.s64 	%rd64, %rd4, 8899233814207381565, 1952413064874484415;
	shr.u64 	%rd65, %rd64, 45;
	cvt.u16.u64 	%rs50, %rd65;
	and.b16  	%rs51, %rs50, 7;
	mad.lo.s64 	%rd6, %rd55, 3291645168302270457, 7610264652607923550;
	shr.u64 	%rd66, %rd6, 45;
	cvt.u16.u64 	%rs52, %rd66;
	and.b16  	%rs53, %rs52, 7;
	sub.s16 	%rs54, %rs51, %rs53;
	add.s16 	%rs55, %rs54, 7;
	st.shared.u8 	[%r47], %rs43;
	st.shared.u8 	[%r46], %rs49;
	st.shared.u8 	[%r9], %rs55;
	cvt.u32.u16 	%r28, %rs43;
	and.b32  	%r29, %r28, 255;
	mul.wide.u32 	%rd67, %r29, 105;
	add.s64 	%rd69, %rd46, %rd67;
	cvt.u32.u16 	%r30, %rs49;
	and.b32  	%r31, %r30, 255;
	mul.wide.u32 	%rd70, %r31, 15;
	add.s64 	%rd71, %rd69, %rd70;
	cvt.u64.u16 	%rd72, %rs55;
	and.b64  	%rd73, %rd72, 255;
	add.s64 	%rd74, %rd71, %rd73;
	ld.const.u8 	%rs56, [%rd74];
	setp.ne.s16 	%p9, %rs56, 0;
	add.s64 	%rd75, %rd1, %rd67;
	add.s64 	%rd76, %rd75, %rd70;
	add.s64 	%rd7, %rd76, %rd73;
	@%p9 bra 	$L__BB0_6;
	ld.local.u8 	%rs89, [%rd7];
	mov.pred 	%p20, 0;
	bra.uni 	$L__BB0_7;
$L__BB0_6:
	ld.local.u8 	%rs89, [%rd7];
	setp.eq.s16 	%p20, %rs89, 0;
$L__BB0_7:
	selp.s16 	%rs57, -1, 0, %p20;
	add.s16 	%rs90, %rs5, %rs57;
	add.s16 	%rs58, %rs89, 1;
	st.local.u8 	[%rd7], %rs58;
	and.b64  	%rd117, %rd6, 281474976710655;
	add.s32 	%r48, %r48, 256;
	add.s32 	%r47, %r47, 256;
	add.s32 	%r46, %r46, 256;
	setp.ne.s32 	%p11, %r48, 8320;
	@%p11 bra 	$L__BB0_1;
	cvta.to.global.u64 	%rd9, %rd19;
	mul.wide.s32 	%rd10, %r2, 25165824;
	add.s32 	%r13, %r23, %r1;
	add.s32 	%r14, %r22, %r1;
	cvta.to.global.u64 	%rd11, %rd20;
	cvta.to.global.u64 	%rd12, %rd21;
	mov.b64 	%rd116, 0;
	mov.b32 	%r49, 0;
$L__BB0_9:
	cvt.s16.s8 	%rs59, %rs90;
	setp.gt.s16 	%p12, %rs59, 1;
	@%p12 bra 	$L__BB0_11;
	add.s64 	%rd78, %rd10, %rd116;
	atom.global.add.u64 	%rd79, [%rd9], 1;
	ld.global.u64 	%rd80, [%rd9];
	shl.b64 	%rd81, %rd80, 3;
	add.s64 	%rd82, %rd11, %rd81;
	st.global.u64 	[%rd82+-8], %rd78;
	ld.global.u64 	%rd83, [%rd9];
	add.s64 	%rd84, %rd12, %rd83;
	st.global.u8 	[%rd84+-1], %rs90;
$L__BB0_11:
	shl.b32 	%r35, %r49, 7;
	and.b32  	%r36, %r35, 8064;
	add.s32 	%r37, %r14, %r36;
	ld.shared.s8 	%r38, [%r37];
	add.s32 	%r39, %r13, %r36;
	ld.shared.s8 	%r40, [%r39];
	add.s32 	%r41, %r3, %r36;
	ld.shared.s8 	%rd85, [%r41];
	mul.wide.s32 	%rd86, %r38, 105;
	add.s64 	%rd87, %rd1, %rd86;
	mul.wide.s32 	%rd88, %r40, 15;
	add.s64 	%rd89, %rd87, %rd88;
	add.s64 	%rd90, %rd89, %rd85;
	ld.local.u8 	%rs60, [%rd90];
	add.s16 	%rs62, %rs60, -1;
	and.b16  	%rs63, %rs62, 255;
	st.local.u8 	[%rd90], %rs62;
	mov.u64 	%rd91, known;
	add.s64 	%rd92, %rd91, %rd86;
	add.s64 	%rd93, %rd92, %rd88;
	add.s64 	%rd94, %rd93, %rd85;
	ld.const.u8 	%rs64, [%rd94];
	setp.ne.s16 	%p13, %rs64, 0;
	setp.eq.s16 	%p14, %rs63, 0;
	and.pred  	%p15, %p13, %p14;
	selp.u16 	%rs65, 1, 0, %p15;
	add.s16 	%rs11, %rs90, %rs65;
	mad.lo.s64 	%rd95, %rd117, 25214903917, 11;
	shr.u64 	%rd96, %rd95, 45;
	cvt.u16.u64 	%rs66, %rd96;
	and.b16  	%rs67, %rs66, 7;
	mad.lo.s64 	%rd97, %rd117, 8602081037417187945, 277363943098;
	shr.u64 	%rd98, %rd97, 45;
	cvt.u16.u64 	%rs68, %rd98;
	and.b16  	%rs69, %rs68, 7;
	sub.s16 	%rs70, %rs67, %rs69;
	add.s16 	%rs71, %rs70, 7;
	mad.lo.s64 	%rd99, %rd117, 2360119957213856949, 2389171320405252413;
	shr.u64 	%rd100, %rd99, 46;
	cvt.u16.u64 	%rs72, %rd100;
	and.b16  	%rs73, %rs72, 3;
	mad.lo.s64 	%rd101, %rd117, 5985058416696778513, -8542997297661424380;
	shr.u64 	%rd102, %rd101, 46;
	cvt.u16.u64 	%rs74, %rd102;
	and.b16  	%rs75, %rs74, 3;
	sub.s16 	%rs76, %rs73, %rs75;
	add.s16 	%rs77, %rs76, 3;
	mad.lo.s64 	%rd103, %rd117, 8899233814207381565, 1952413064874484415;
	shr.u64 	%rd104, %rd103, 45;
	cvt.u16.u64 	%rs78, %rd104;
	and.b16  	%rs79, %rs78, 7;
	mad.lo.s64 	%rd15, %rd117, 3291645168302270457, 7610264652607923550;
	shr.u64 	%rd105, %rd15, 45;
	cvt.u16.u64 	%rs80, %rd105;
	and.b16  	%rs81, %rs80, 7;
	sub.s16 	%rs82, %rs79, %rs81;
	add.s16 	%rs83, %rs82, 7;
	st.shared.u8 	[%r37], %rs71;
	st.shared.u8 	[%r39], %rs77;
	st.shared.u8 	[%r41], %rs83;
	cvt.u32.u16 	%r42, %rs71;
	and.b32  	%r43, %r42, 255;
	mul.wide.u32 	%rd106, %r43, 105;
	add.s64 	%rd107, %rd91, %rd106;
	cvt.u32.u16 	%r44, %rs77;
	and.b32  	%r45, %r44, 255;
	mul.wide.u32 	%rd108, %r45, 15;
	add.s64 	%rd109, %rd107, %rd108;
	cvt.u64.u16 	%rd110, %rs83;
	and.b64  	%rd111, %rd110, 255;
	add.s64 	%rd112, %rd109, %rd111;
	ld.const.u8 	%rs84, [%rd112];
	setp.ne.s16 	%p16, %rs84, 0;
	add.s64 	%rd113, %rd1, %rd106;
	add.s64 	%rd114, %rd113, %rd108;
	add.s64 	%rd16, %rd114, %rd111;
	@%p16 bra 	$L__BB0_13;
	ld.local.u8 	%rs91, [%rd16];
	mov.pred 	%p21, 0;
	bra.uni 	$L__BB0_14;
$L__BB0_13:
	ld.local.u8 	%rs91, [%rd16];
	setp.eq.s16 	%p21, %rs91, 0;
$L__BB0_14:
	selp.s16 	%rs85, -1, 0, %p21;
	add.s16 	%rs90, %rs11, %rs85;
	add.s16 	%rs86, %rs91, 1;
	st.local.u8 	[%rd16], %rs86;
	add.s64 	%rd116, %rd116, 6;
	add.s32 	%r49, %r49, 1;
	setp.ne.s64 	%p18, %rd116, 25165824;
	and.b64  	%rd117, %rd15, 281474976710655;
	@%p18 bra 	$L__BB0_9;
	ret;

}


// ===== COMPILED SASS (sm_100) =====

	.target	sm_100

	.elftype	@"ET_EXEC"


//--------------------- .note.nv.tkinfo           --------------------------
	.section	.note.nv.tkinfo,"",@"SHT_NOTE"
	.sectionflags	@"SHF_NOTE_NV_TKINFO"
	.tkinfo
        /*0018*/ 	.word	0x00000002
        /*0030*/ 	.string	""
        /*0030*/ 	.string	"ptxas"
        /*0030*/ 	.string	"Cuda compilation tools, release 13.0, V13.0.88"
        /*0030*/ 	.string	"Build cuda_13.0.r13.0/compiler.36424714_0"
        /*0030*/ 	.string	"-arch sm_100 -m 64 "



//--------------------- .note.nv.cuinfo           --------------------------
	.section	.note.nv.cuinfo,"",@"SHT_NOTE"
	.sectionflags	@"SHF_NOTE_NV_CUINFO"
        /*0018*/ 	.short	0x0002
        /*001a*/ 	.short	0x0064
        /*001c*/ 	.short	0x0082
	.zero		2


//--------------------- .nv.info                  --------------------------
	.section	.nv.info,"",@"SHT_CUDA_INFO"
	.align	4


	//----- nvinfo : EIATTR_REGCOUNT
	.align		4
        /*0000*/ 	.byte	0x04, 0x2f
        /*0002*/ 	.short	(.L_2 - .L_1)
	.align		4
.L_1:
        /*0004*/ 	.word	index@(_Z14gpu_bruteforceyPyS_PaS_S_)
        /*0008*/ 	.word	0x0000001f


	//----- nvinfo : EIATTR_FRAME_SIZE
	.align		4
.L_2:
        /*000c*/ 	.byte	0x04, 0x11
        /*000e*/ 	.short	(.L_4 - .L_3)
	.align		4
.L_3:
        /*0010*/ 	.word	index@(_Z14gpu_bruteforceyPyS_PaS_S_)
        /*0014*/ 	.word	0x00000628


	//----- nvinfo : EIATTR_MIN_STACK_SIZE
	.align		4
.L_4:
        /*0018*/ 	.byte	0x04, 0x12
        /*001a*/ 	.short	(.L_6 - .L_5)
	.align		4
.L_5:
        /*001c*/ 	.word	index@(_Z14gpu_bruteforceyPyS_PaS_S_)
        /*0020*/ 	.word	0x00000628
.L_6:


//--------------------- .nv.compat                --------------------------
	.section	.nv.compat,"",@"SHT_CUDA_COMPAT_INFO"
	.align	4
        /*0000*/ 	.byte	0x02, 0x09, 0x00, 0x00, 0x02, 0x02, 0x01, 0x00, 0x02, 0x05, 0x05, 0x00, 0x03, 0x07, 0x01, 0x01
        /*0010*/ 	.byte	0x02, 0x03, 0x00, 0x00, 0x02, 0x06, 0x01, 0x00, 0x04, 0x0b, 0x08, 0x00, 0x09, 0x00, 0x00, 0x00
        /*0020*/ 	.byte	0x00, 0x00, 0x00, 0x00


//--------------------- .nv.info._Z14gpu_bruteforceyPyS_PaS_S_ --------------------------
	.section	.nv.info._Z14gpu_bruteforceyPyS_PaS_S_,"",@"SHT_CUDA_INFO"
	.sectionflags	@""
	.align	4


	//----- nvinfo : EIATTR_CUDA_API_VERSION
	.align		4
        /*0000*/ 	.byte	0x04, 0x37
        /*0002*/ 	.short	(.L_8 - .L_7)
.L_7:
        /*0004*/ 	.word	0x00000082


	//----- nvinfo : EIATTR_KPARAM_INFO
	.align		4
.L_8:
        /*0008*/ 	.byte	0x04, 0x17
        /*000a*/ 	.short	(.L_10 - .L_9)
.L_9:
        /*000c*/ 	.word	0x00000000
        /*0010*/ 	.short	0x0005
        /*0012*/ 	.short	0x0028
        /*0014*/ 	.byte	0x00, 0xf5, 0x21, 0x00


	//----- nvinfo : EIATTR_KPARAM_INFO
	.align		4
.L_10:
        /*0018*/ 	.byte	0x04, 0x17
        /*001a*/ 	.short	(.L_12 - .L_11)
.L_11:
        /*001c*/ 	.word	0x00000000
        /*0020*/ 	.short	0x0004
        /*0022*/ 	.short	0x0020
        /*0024*/ 	.byte	0x00, 0xf5, 0x21, 0x00


	//----- nvinfo : EIATTR_KPARAM_INFO
	.align		4
.L_12:
        /*0028*/ 	.byte	0x04, 0x17
        /*002a*/ 	.short	(.L_14 - .L_13)
.L_13:
        /*002c*/ 	.word	0x00000000
        /*0030*/ 	.short	0x0003
        /*0032*/ 	.short	0x0018
        /*0034*/ 	.byte	0x00, 0xf5, 0x21, 0x00


	//----- nvinfo : EIATTR_KPARAM_INFO
	.align		4
.L_14:
        /*0038*/ 	.byte	0x04, 0x17
        /*003a*/ 	.short	(.L_16 - .L_15)
.L_15:
        /*003c*/ 	.word	0x00000000
        /*0040*/ 	.short	0x0002
        /*0042*/ 	.short	0x0010
        /*0044*/ 	.byte	0x00, 0xf5, 0x21, 0x00


	//----- nvinfo : EIATTR_KPARAM_INFO
	.align		4
.L_16:
        /*0048*/ 	.byte	0x04, 0x17
        /*004a*/ 	.short	(.L_18 - .L_17)
.L_17:
        /*004c*/ 	.word	0x00000000
        /*0050*/ 	.short	0x0001
        /*0052*/ 	.short	0x0008
        /*0054*/ 	.byte	0x00, 0xf5, 0x21, 0x00


	//----- nvinfo : EIATTR_KPARAM_INFO
	.align		4
.L_18:
        /*0058*/ 	.byte	0x04, 0x17
        /*005a*/ 	.short	(.L_20 - .L_19)
.L_19:
        /*005c*/ 	.word	0x00000000
        /*0060*/ 	.short	0x0000
        /*0062*/ 	.short	0x0000
        /*0064*/ 	.byte	0x00, 0xf0, 0x21, 0x00


	//----- nvinfo : EIATTR_SPARSE_MMA_MASK
	.align		4
.L_20:
        /*0068*/ 	.byte	0x03, 0x50
        /*006a*/ 	.short	0x0000


	//----- nvinfo : EIATTR_MAXREG_COUNT
	.align		4
        /*006c*/ 	.byte	0x03, 0x1b
        /*006e*/ 	.short	0x00ff


	//----- nvinfo : EIATTR_MERCURY_ISA_VERSION
	.align		4
        /*0070*/ 	.byte	0x03, 0x5f
        /*0072*/ 	.short	0x0101


	//----- nvinfo : EIATTR_INT_WARP_WIDE_INSTR_OFFSETS
	.align		4
        /*0074*/ 	.byte	0x04, 0x31
        /*0076*/ 	.short	(.L_22 - .L_21)


	//   ....[0]....
.L_21:
        /*0078*/ 	.word	0x00000c40


	//----- nvinfo : EIATTR_VRC_CTA_INIT_COUNT
	.align		4
.L_22:
        /*007c*/ 	.byte	0x02, 0x4a
	.zero		1
	.zero		1


	//----- nvinfo : EIATTR_EXIT_INSTR_OFFSETS
	.align		4
        /*0080*/ 	.byte	0x04, 0x1c
        /*0082*/ 	.short	(.L_24 - .L_23)


	//   ....[0]....
.L_23:
        /*0084*/ 	.word	0x00001420


	//----- nvinfo : EIATTR_CRS_STACK_SIZE
	.align		4
.L_24:
        /*0088*/ 	.byte	0x04, 0x1e
        /*008a*/ 	.short	(.L_26 - .L_25)
.L_25:
        /*008c*/ 	.word	0x00000000


	//----- nvinfo : EIATTR_CBANK_PARAM_SIZE
	.align		4
.L_26:
        /*0090*/ 	.byte	0x03, 0x19
        /*0092*/ 	.short	0x0030


	//----- nvinfo : EIATTR_PARAM_CBANK
	.align		4
        /*0094*/ 	.byte	0x04, 0x0a
        /*0096*/ 	.short	(.L_28 - .L_27)
	.align		4
.L_27:
        /*0098*/ 	.word	index@(.nv.constant0._Z14gpu_bruteforceyPyS_PaS_S_)
        /*009c*/ 	.short	0x0380
        /*009e*/ 	.short	0x0030


	//----- nvinfo : EIATTR_SW_WAR
	.align		4
.L_28:
        /*00a0*/ 	.byte	0x04, 0x36
        /*00a2*/ 	.short	(.L_30 - .L_29)
.L_29:
        /*00a4*/ 	.word	0x00000008
.L_30:


//--------------------- .nv.callgraph             --------------------------
	.section	.nv.callgraph,"",@"SHT_CUDA_CALLGRAPH"
	.align	4
	.sectionentsize	8
	.align		4
        /*0000*/ 	.word	0x00000000
	.align		4
        /*0004*/ 	.word	0xffffffff
	.align		4
        /*0008*/ 	.word	0x00000000
	.align		4
        /*000c*/ 	.word	0xfffffffe
	.align		4
        /*0010*/ 	.word	0x00000000
	.align		4
        /*0014*/ 	.word	0xfffffffd
	.align		4
        /*0018*/ 	.word	0x00000000
	.align		4
        /*001c*/ 	.word	0xfffffffc


//--------------------- .nv.constant3             --------------------------
	.section	.nv.constant3,"a",@progbits
.nv.constant3:
	.type		known,@object
	.size		known,(.L_0 - known)
known:
	.zero		1575
.L_0:


//--------------------- .text._Z14gpu_bruteforceyPyS_PaS_S_ --------------------------
	.section	.text._Z14gpu_bruteforceyPyS_PaS_S_,"ax",@progbits
	.align	128
        .global         _Z14gpu_bruteforceyPyS_PaS_S_
        .type           _Z14gpu_bruteforceyPyS_PaS_S_,@function
        .size           _Z14gpu_bruteforceyPyS_PaS_S_,(.L_x_5 - _Z14gpu_bruteforceyPyS_PaS_S_)
        .other          _Z14gpu_bruteforceyPyS_PaS_S_,@"STO_CUDA_ENTRY STV_DEFAULT"
_Z14gpu_bruteforceyPyS_PaS_S_:
.text._Z14gpu_bruteforceyPyS_PaS_S_:
[----:B------:R-:W0:Y:S01]  /*0000*/  LDC R1, c[0x0][0x37c] ;  /* 0x0000df00ff017b82 */ /* 0x000e220000000800 */
[----:B------:R-:W1:Y:S07]  /*0010*/  S2R R18, SR_TID.X ;  /* 0x0000000000127919 */ /* 0x000e6e0000002100 */
[----:B------:R-:W1:Y:S01]  /*0020*/  S2UR UR4, SR_CTAID.X ;  /* 0x00000000000479c3 */ /* 0x000e620000002500 */
[----:B------:R-:W2:Y:S01]  /*0030*/  LDCU.64 UR12, c[0x0][0x358] ;  /* 0x00006b00ff0c77ac */ /* 0x000ea20008000a00 */
[----:B0-----:R-:W-:Y:S01]  /*0040*/  VIADD R1, R1, 0xfffff9d8 ;  /* 0xfffff9d801017836 */ /* 0x001fe20000000000 */
[----:B------:R-:W0:Y:S05]  /*0050*/  LDCU.64 UR8, c[0x0][0x380] ;  /* 0x00007000ff0877ac */ /* 0x000e2a0008000a00 */
[----:B------:R-:W1:Y:S08]  /*0060*/  LDC R7, c[0x0][0x360] ;  /* 0x0000d800ff077b82 */ /* 0x000e700000000800 */
[----:B------:R-:W3:Y:S08]  /*0070*/  LDC.64 R2, c[0x0][0x3a0] ;  /* 0x0000e800ff027b82 */ /* 0x000ef00000000a00 */
[----:B------:R-:W4:Y:S01]  /*0080*/  LDC.64 R4, c[0x0][0x3a8] ;  /* 0x0000ea00ff047b82 */ /* 0x000f220000000a00 */
[----:B-1----:R-:W-:-:S04]  /*0090*/  IMAD R0, R7, UR4, R18 ;  /* 0x0000000407007c24 */ /* 0x002fc8000f8e0212 */
[----:B---3--:R-:W-:-:S06]  /*00a0*/  IMAD.WIDE R2, R0, 0x8, R2 ;  /* 0x0000000800027825 */ /* 0x008fcc00078e0202 */
[----:B--2---:R-:W0:Y:S01]  /*00b0*/  LDG.E.64 R2, desc[UR12][R2.64] ;  /* 0x0000000c02027981 */ /* 0x004e22000c1e1b00 */
[----:B----4-:R-:W-:-:S06]  /*00c0*/  IMAD.WIDE R4, R0, 0x8, R4 ;  /* 0x0000000800047825 */ /* 0x010fcc00078e0204 */
[----:B------:R-:W2:Y:S01]  /*00d0*/  LDG.E.64 R4, desc[UR12][R4.64] ;  /* 0x0000000c04047981 */ /* 0x000ea2000c1e1b00 */
[----:B------:R-:W1:Y:S01]  /*00e0*/  S2UR UR6, SR_CgaCtaId ;  /* 0x00000000000679c3 */ /* 0x000e620000008800 */
[----:B------:R-:W-:Y:S02]  /*00f0*/  UMOV UR4, 0x400 ;  /* 0x0000040000047882 */ /* 0x000fe40000000000 */
[----:B------:R-:W-:Y:S01]  /*0100*/  UIADD3 UR5, UPT, UPT, UR4, 0x4000, URZ ;  /* 0x0000400004057890 */ /* 0x000fe2000fffe0ff */
[----:B------:R-:W-:Y:S01]  /*0110*/  IADD3 R20, PT, PT, R18, 0x80, RZ ;  /* 0x0000008012147810 */ /* 0x000fe20007ffe0ff */
[----:B------:R-:W-:Y:S01]  /*0120*/  IMAD.MOV.U32 R6, RZ, RZ, 0x12 ;  /* 0x00000012ff067424 */ /* 0x000fe200078e00ff */
[----:B-1----:R-:W-:Y:S02]  /*0130*/  ULEA UR7, UR6, UR4, 0x18 ;  /* 0x0000000406077291 */ /* 0x002fe4000f8ec0ff */
[----:B------:R-:W-:Y:S02]  /*0140*/  UIADD3 UR4, UPT, UPT, UR4, 0x2000, URZ ;  /* 0x0000200004047890 */ /* 0x000fe4000fffe0ff */
[----:B------:R-:W-:-:S02]  /*0150*/  ULEA UR5, UR6, UR5, 0x18 ;  /* 0x0000000506057291 */ /* 0x000fc4000f8ec0ff */
[----:B------:R-:W-:Y:S01]  /*0160*/  ULEA UR4, UR6, UR4, 0x18 ;  /* 0x0000000406047291 */ /* 0x000fe2000f8ec0ff */
[----:B------:R-:W-:-:S05]  /*0170*/  VIADD R19, R20, UR7 ;  /* 0x0000000714137c36 */ /* 0x000fca0008000000 */
[----:B------:R-:W-:Y:S01]  /*0180*/  IADD3 R20, PT, PT, R20, UR4, RZ ;  /* 0x0000000414147c10 */ /* 0x000fe2000fffe0ff */
[----:B0-----:R-:W-:-:S04]  /*0190*/  IMAD R7, R3, UR8, RZ ;  /* 0x0000000803077c24 */ /* 0x001fc8000f8e02ff */
[C---:B------:R-:W-:Y:S02]  /*01a0*/  IMAD R7, R2.reuse, UR9, R7 ;  /* 0x0000000902077c24 */ /* 0x040fe4000f8e0207 */
[----:B--2---:R-:W-:-:S04]  /*01b0*/  IMAD.WIDE.U32 R8, R2, UR8, R4 ;  /* 0x0000000802087c25 */ /* 0x004fc8000f8e0004 */
[----:B------:R-:W-:Y:S02]  /*01c0*/  IMAD.IADD R9, R9, 0x1, R7 ;  /* 0x0000000109097824 */ /* 0x000fe400078e0207 */
[----:B------:R-:W-:-:S03]  /*01d0*/  VIADD R7, R18, UR5 ;  /* 0x0000000512077c36 */ /* 0x000fc60008000000 */
[----:B------:R-:W-:Y:S01]  /*01e0*/  LOP3.LUT R9, R9, 0xffff, RZ, 0xc0, !PT ;  /* 0x0000ffff09097812 */ /* 0x000fe200078ec0ff */
[----:B------:R-:W-:-:S06]  /*01f0*/  UMOV UR5, 0x80 ;  /* 0x0000008000057882 */ /* 0x000fcc0000000000 */
.L_x_0:
[----:B------:R-:W-:Y:S02]  /*0200*/  HFMA2 R3, -RZ, RZ, 0, 3.814697265625e-06 ;  /* 0x00000040ff037431 */ /* 0x000fe400000001ff */
[C---:B------:R-:W-:Y:S01]  /*0210*/  IMAD R5, R9.reuse, -0x4b9ff597, RZ ;  /* 0xb4600a6909057824 */ /* 0x040fe200078e02ff */
[----:B------:R-:W-:Y:S01]  /*0220*/  MOV R12, 0x73c4cd04 ;  /* 0x73c4cd04000c7802 */ /* 0x000fe20000000f00 */
[----:B------:R-:W-:Y:S02]  /*0230*/  IMAD.MOV.U32 R2, RZ, RZ, -0x6bd21946 ;  /* 0x942de6baff027424 */ /* 0x000fe400078e00ff */
[----:B------:R-:W-:Y:S02]  /*0240*/  IMAD R10, R8, 0x7760bb20, R5 ;  /* 0x7760bb20080a7824 */ /* 0x000fe400078e0205 */
[----:B------:R-:W-:Y:S02]  /*0250*/  IMAD R13, R9, -0x21131993, RZ ;  /* 0xdeece66d090d7824 */ /* 0x000fe400078e02ff */
[----:B------:R-:W-:-:S02]  /*0260*/  IMAD.MOV.U32 R4, RZ, RZ, 0xb ;  /* 0x0000000bff047424 */ /* 0x000fc400078e00ff */
[----:B------:R-:W-:-:S04]  /*0270*/  IMAD.HI.U32 R21, R8, -0x4b9ff597, R2 ;  /* 0xb4600a6908157827 */ /* 0x000fc800078e0002 */
[----:B------:R-:W-:Y:S01]  /*0280*/  IMAD.MOV.U32 R5, RZ, RZ, 0x0 ;  /* 0x00000000ff057424 */ /* 0x000fe200078e00ff */
[----:B------:R-:W-:Y:S01]  /*0290*/  IADD3 R21, PT, PT, R21, R10, RZ ;  /* 0x0000000a15157210 */ /* 0x000fe20007ffe0ff */
[----:B------:R-:W-:Y:S02]  /*02a0*/  IMAD R17, R9, -0x42f53b4b, RZ ;  /* 0xbd0ac4b509117824 */ /* 0x000fe400078e02ff */
[----:B------:R-:W-:Y:S01]  /*02b0*/  IMAD.MOV.U32 R10, RZ, RZ, 0x544e593d ;  /* 0x544e593dff0a7424 */ /* 0x000fe200078e00ff */
[----:B------:R-:W-:Y:S01]  /*02c0*/  SHF.R.U32.HI R21, RZ, 0xd, R21 ;  /* 0x0000000dff157819 */ /* 0x000fe20000011615 */
[----:B------:R-:W-:Y:S02]  /*02d0*/  IMAD.MOV.U32 R11, RZ, RZ, 0x21280aa8 ;  /* 0x21280aa8ff0b7424 */ /* 0x000fe400078e00ff */
[----:B------:R-:W-:Y:S01]  /*02e0*/  IMAD R15, R8, 0x5, R13 ;  /* 0x00000005080f7824 */ /* 0x000fe200078e020d */
[----:B------:R-:W-:Y:S01]  /*02f0*/  LOP3.LUT R21, R21, 0x7, RZ, 0xc0, !PT ;  /* 0x0000000715157812 */ /* 0x000fe200078ec0ff */
[----:B------:R-:W-:-:S02]  /*0300*/  IMAD R23, R9, 0x772c5f11, RZ ;  /* 0x772c5f1109177824 */ /* 0x000fc400078e02ff */
[----:B------:R-:W-:Y:S02]  /*0310*/  IMAD.MOV.U32 R13, RZ, RZ, -0x768ed2c8 ;  /* 0x89712d38ff0d7424 */ /* 0x000fe400078e00ff */
[----:B------:R-:W-:-:S04]  /*0320*/  IMAD.HI.U32 R16, R8, -0x21131993, R4 ;  /* 0xdeece66d08107827 */ /* 0x000fc800078e0004 */
[C---:B------:R-:W-:Y:S02]  /*0330*/  IMAD R17, R8.reuse, 0x20c0d498, R17 ;  /* 0x20c0d49808117824 */ /* 0x040fe400078e0211 */
[----:B------:R-:W-:-:S04]  /*0340*/  IMAD.HI.U32 R22, R8, -0x42f53b4b, R10 ;  /* 0xbd0ac4b508167827 */ /* 0x000fc800078e000a */
[----:B------:R-:W-:Y:S01]  /*0350*/  IMAD R24, R8, 0x530f32eb, R23 ;  /* 0x530f32eb08187824 */ /* 0x000fe200078e0217 */
[----:B------:R-:W-:Y:S01]  /*0360*/  IADD3 R22, PT, PT, R22, R17, RZ ;  /* 0x0000001116167210 */ /* 0x000fe20007ffe0ff */
[----:B------:R-:W-:-:S03]  /*0370*/  IMAD.HI.U32 R23, R8, 0x772c5f11, R12 ;  /* 0x772c5f1108177827 */ /* 0x000fc600078e000c */
[----:B------:R-:W-:Y:S01]  /*0380*/  SHF.R.U32.HI R22, RZ, 0xe, R22 ;  /* 0x0000000eff167819 */ /* 0x000fe20000011616 */
[----:B------:R-:W-:Y:S01]  /*0390*/  IMAD.IADD R16, R16, 0x1, R15 ;  /* 0x0000000110107824 */ /* 0x000fe200078e020f */
[----:B------:R-:W-:Y:S01]  /*03a0*/  IADD3 R17, PT, PT, R23, R24, RZ ;  /* 0x0000001817117210 */ /* 0x000fe20007ffe0ff */
[----:B------:R-:W-:Y:S02]  /*03b0*/  IMAD.MOV R23, RZ, RZ, -R21 ;  /* 0x000000ffff177224 */ /* 0x000fe400078e0a15 */
[----:B------:R-:W-:Y:S01]  /*03c0*/  IMAD R25, R9, -0x3063fc3, RZ ;  /* 0xfcf9c03d09197824 */ /* 0x000fe200078e02ff */
[----:B------:R-:W-:Y:S01]  /*03d0*/  SHF.R.U32.HI R16, RZ, 0xd, R16 ;  /* 0x0000000dff107819 */ /* 0x000fe20000011610 */
[----:B------:R-:W-:Y:S01]  /*03e0*/  IMAD.MOV.U32 R14, RZ, RZ, -0x6d531d41 ;  /* 0x92ace2bfff0e7424 */ /* 0x000fe200078e00ff */
[----:B------:R-:W-:Y:S01]  /*03f0*/  PRMT R23, R23, 0x7710, RZ ;  /* 0x0000771017177816 */ /* 0x000fe200000000ff */
[----:B------:R-:W-:Y:S01]  /*0400*/  IMAD.MOV.U32 R15, RZ, RZ, 0x1b185d56 ;  /* 0x1b185d56ff0f7424 */ /* 0x000fe200078e00ff */
[----:B------:R-:W-:Y:S01]  /*0410*/  LOP3.LUT R26, R16, 0x7, RZ, 0xc0, !PT ;  /* 0x00000007101a7812 */ /* 0x000fe200078ec0ff */
[----:B------:R-:W-:Y:S01]  /*0420*/  HFMA2 R16, -RZ, RZ, 11072, 0.020965576171875 ;  /* 0x7168255eff107431 */ /* 0x000fe200000001ff */
[----:B------:R-:W-:Y:S01]  /*0430*/  SHF.R.U32.HI R17, RZ, 0xe, R17 ;  /* 0x0000000eff117819 */ /* 0x000fe20000011611 */
[----:B------:R-:W-:Y:S01]  /*0440*/  IMAD R24, R8, 0x7b806e00, R25 ;  /* 0x7b806e0008187824 */ /* 0x000fe200078e0219 */
[----:B------:R-:W-:Y:S01]  /*0450*/  IADD3 R26, PT, PT, R26, 0x7, R23 ;  /* 0x000000071a1a7810 */ /* 0x000fe20007ffe017 */
[----:B------:R-:W-:Y:S01]  /*0460*/  IMAD R23, R9, 0x3749a7f9, RZ ;  /* 0x3749a7f909177824 */ /* 0x000fe200078e02ff */
[----:B------:R-:W-:Y:S01]  /*0470*/  LOP3.LUT R9, R17, 0x3, RZ, 0xc0, !PT ;  /* 0x0000000311097812 */ /* 0x000fe200078ec0ff */
[----:B------:R-:W-:Y:S01]  /*0480*/  IMAD.HI.U32 R21, R8, -0x3063fc3, R14 ;  /* 0xfcf9c03d08157827 */ /* 0x000fe200078e000e */
[----:B------:R-:W-:Y:S01]  /*0490*/  LOP3.LUT R25, R22, 0x3, RZ, 0xc0, !PT ;  /* 0x0000000316197812 */ /* 0x000fe200078ec0ff */
[----:B------:R-:W-:Y:S02]  /*04a0*/  STS.U8 [R19+-0x80], R26 ;  /* 0xffff801a13007388 */ /* 0x000fe40000000000 */
[----:B------:R-:W-:-:S02]  /*04b0*/  IMAD.MOV.U32 R17, RZ, RZ, 0x699d1761 ;  /* 0x699d1761ff117424 */ /* 0x000fc400078e00ff */
[----:B------:R-:W-:Y:S02]  /*04c0*/  IMAD.IADD R21, R21, 0x1, R24 ;  /* 0x0000000115157824 */ /* 0x000fe400078e0218 */
[C---:B------:R-:W-:Y:S02]  /*04d0*/  IMAD R23, R8.reuse, 0x2dae45d7, R23 ;  /* 0x2dae45d708177824 */ /* 0x040fe400078e0217 */
[----:B------:R-:W-:Y:S01]  /*04e0*/  IMAD.MOV R24, RZ, RZ, -R9 ;  /* 0x000000ffff187224 */ /* 0x000fe200078e0a09 */
[----:B------:R-:W-:Y:S01]  /*04f0*/  SHF.R.U32.HI R21, RZ, 0xd, R21 ;  /* 0x0000000dff157819 */ /* 0x000fe20000011615 */
[----:B------:R-:W-:-:S03]  /*0500*/  IMAD.WIDE.U32 R8, R8, 0x3749a7f9, R16 ;  /* 0x3749a7f908087825 */ /* 0x000fc600078e0010 */
[----:B------:R-:W-:Y:S02]  /*0510*/  PRMT R22, R24, 0x7710, RZ ;  /* 0x0000771018167816 */ /* 0x000fe400000000ff */
[----:B------:R-:W-:Y:S02]  /*0520*/  IADD3 R9, PT, PT, R9, R23, RZ ;  /* 0x0000001709097210 */ /* 0x000fe40007ffe0ff */
[----:B------:R-:W-:Y:S02]  /*0530*/  IADD3 R25, PT, PT, R25, 0x3, R22 ;  /* 0x0000000319197810 */ /* 0x000fe40007ffe016 */
[----:B------:R-:W-:Y:S02]  /*0540*/  SHF.R.U32.HI R22, RZ, 0xd, R9 ;  /* 0x0000000dff167819 */ /* 0x000fe40000011609 */
[----:B------:R-:W-:Y:S01]  /*0550*/  LOP3.LUT R21, R21, 0x7, RZ, 0xc0, !PT ;  /* 0x0000000715157812 */ /* 0x000fe200078ec0ff */
[----:B------:R-:W-:Y:S01]  /*0560*/  IMAD.HI.U32 R14, R8, -0x3063fc3, R14 ;  /* 0xfcf9c03d080e7827 */ /* 0x000fe200078e000e */
[----:B------:R-:W-:Y:S01]  /*0570*/  LOP3.LUT R22, R22, 0x7, RZ, 0xc0, !PT ;  /* 0x0000000716167812 */ /* 0x000fe200078ec0ff */
[----:B------:R0:W-:Y:S01]  /*0580*/  STS.U8 [R20+-0x80], R25 ;  /* 0xffff801914007388 */ /* 0x0001e20000000000 */
[----:B------:R-:W-:-:S03]  /*0590*/  LOP3.LUT R24, R26, 0xff, RZ, 0xc0, !PT ;  /* 0x000000ff1a187812 */ /* 0x000fc600078ec0ff */
[----:B------:R-:W-:-:S05]  /*05a0*/  IMAD.MOV R22, RZ, RZ, -R22 ;  /* 0x000000ffff167224 */ /* 0x000fca00078e0a16 */
[----:B------:R-:W-:-:S04]  /*05b0*/  PRMT R28, R22, 0x7710, RZ ;  /* 0x00007710161c7816 */ /* 0x000fc800000000ff */
[----:B------:R-:W-:Y:S02]  /*05c0*/  IADD3 R28, PT, PT, R21, 0x7, R28 ;  /* 0x00000007151c7810 */ /* 0x000fe40007ffe01c */
[----:B------:R-:W-:Y:S02]  /*05d0*/  LOP3.LUT R21, R25, 0xff, RZ, 0xc0, !PT ;  /* 0x000000ff19157812 */ /* 0x000fe400078ec0ff */
[----:B------:R-:W-:Y:S01]  /*05e0*/  LOP3.LUT R23, R28, 0xff, RZ, 0xc0, !PT ;  /* 0x000000ff1c177812 */ /* 0x000fe200078ec0ff */
[----:B------:R-:W-:Y:S01]  /*05f0*/  IMAD R15, R9, 0x772c5f11, RZ ;  /* 0x772c5f11090f7824 */ /* 0x000fe200078e02ff */
[----:B------:R-:W-:Y:S01]  /*0600*/  STS.U8 [R7+UR5+-0x80], R28 ;  /* 0xffff801c07007988 */ /* 0x000fe20008000005 */
[----:B------:R-:W-:Y:S02]  /*0610*/  IMAD R22, R21, 0xf, RZ ;  /* 0x0000000f15167824 */ /* 0x000fe400078e02ff */
[C---:B------:R-:W-:Y:S02]  /*0620*/  IMAD R21, R24.reuse, 0x69, R1 ;  /* 0x0000006918157824 */ /* 0x040fe400078e0201 */
[----:B------:R-:W-:-:S03]  /*0630*/  IMAD R24, R24, 0x69, R22 ;  /* 0x0000006918187824 */ /* 0x000fc600078e0216 */
[----:B------:R-:W-:-:S05]  /*0640*/  IADD3 R21, PT, PT, R23, R21, R22 ;  /* 0x0000001517157210 */ /* 0x000fca0007ffe016 */
[----:B------:R-:W2:Y:S01]  /*0650*/  LDL.U8 R22, [R21] ;  /* 0x0000000015167983 */ /* 0x000ea20000100000 */
[----:B------:R-:W-:Y:S01]  /*0660*/  IMAD.HI.U32 R12, R8, 0x772c5f11, R12 ;  /* 0x772c5f11080c7827 */ /* 0x000fe200078e000c */
[C---:B0-----:R-:W-:Y:S02]  /*0670*/  LOP3.LUT R25, R9.reuse, 0xffff, RZ, 0xc0, !PT ;  /* 0x0000ffff09197812 */ /* 0x041fe400078ec0ff */
[----:B------:R-:W-:Y:S01]  /*0680*/  IADD3 R24, PT, PT, R24, R23, RZ ;  /* 0x0000001718187210 */ /* 0x000fe20007ffe0ff */
[----:B------:R-:W-:Y:S02]  /*0690*/  IMAD R13, R9, -0x4b9ff597, RZ ;  /* 0xb4600a69090d7824 */ /* 0x000fe400078e02ff */
[----:B------:R-:W-:-:S04]  /*06a0*/  IMAD.HI.U32 R4, R8, -0x21131993, R4 ;  /* 0xdeece66d08047827 */ /* 0x000fc800078e0004 */
[----:B------:R-:W-:Y:S02]  /*06b0*/  IMAD R5, R9, -0x21131993, RZ ;  /* 0xdeece66d09057824 */ /* 0x000fe400078e02ff */
[C---:B------:R-:W-:Y:S02]  /*06c0*/  IMAD R15, R8.reuse, 0x530f32eb, R15 ;  /* 0x530f32eb080f7824 */ /* 0x040fe400078e020f */
[----:B------:R-:W-:-:S03]  /*06d0*/  IMAD.HI.U32 R2, R8, -0x4b9ff597, R2 ;  /* 0xb4600a6908027827 */ /* 0x000fc600078e0002 */
[----:B------:R-:W-:Y:S01]  /*06e0*/  IADD3 R12, PT, PT, R12, R15, RZ ;  /* 0x0000000f0c0c7210 */ /* 0x000fe20007ffe0ff */
[C---:B------:R-:W-:Y:S02]  /*06f0*/  IMAD R13, R8.reuse, 0x7760bb20, R13 ;  /* 0x7760bb20080d7824 */ /* 0x040fe400078e020d */
[----:B------:R-:W-:-:S04]  /*0700*/  IMAD.HI.U32 R10, R8, -0x42f53b4b, R10 ;  /* 0xbd0ac4b5080a7827 */ /* 0x000fc800078e000a */
[----:B------:R-:W-:Y:S02]  /*0710*/  IMAD R5, R8, 0x5, R5 ;  /* 0x0000000508057824 */ /* 0x000fe400078e0205 */
[C---:B------:R-:W-:Y:S02]  /*0720*/  IMAD R11, R9.reuse, -0x42f53b4b, RZ ;  /* 0xbd0ac4b5090b7824 */ /* 0x040fe400078e02ff */
[----:B------:R-:W-:Y:S02]  /*0730*/  IMAD R3, R9, -0x3063fc3, RZ ;  /* 0xfcf9c03d09037824 */ /* 0x000fe400078e02ff */
[----:B------:R-:W-:Y:S02]  /*0740*/  IMAD R9, R25, 0x3749a7f9, RZ ;  /* 0x3749a7f919097824 */ /* 0x000fe400078e02ff */
[----:B------:R-:W-:Y:S02]  /*0750*/  IMAD.IADD R2, R2, 0x1, R13 ;  /* 0x0000000102027824 */ /* 0x000fe400078e020d */
[----:B------:R-:W-:Y:S01]  /*0760*/  IMAD.IADD R13, R4, 0x1, R5 ;  /* 0x00000001040d7824 */ /* 0x000fe200078e0205 */
[----:B------:R-:W-:Y:S01]  /*0770*/  SHF.R.U32.HI R5, RZ, 0xe, R12 ;  /* 0x0000000eff057819 */ /* 0x000fe2000001160c */
[C---:B------:R-:W-:Y:S01]  /*0780*/  IMAD.WIDE.U32 R16, R8.reuse, 0x3749a7f9, R16 ;  /* 0x3749a7f908107825 */ /* 0x040fe200078e0010 */
[----:B------:R-:W-:Y:S01]  /*0790*/  SHF.R.U32.HI R4, RZ, 0xd, R2 ;  /* 0x0000000dff047819 */ /* 0x000fe20000011602 */
[----:B------:R-:W0:Y:S01]  /*07a0*/  LDC.U8 R12, c[0x3][R24] ;  /* 0x00c00000180c7b82 */ /* 0x000e220000000000 */
[----:B------:R-:W-:Y:S01]  /*07b0*/  LOP3.LUT R5, R5, 0x3, RZ, 0xc0, !PT ;  /* 0x0000000305057812 */ /* 0x000fe200078ec0ff */
[----:B------:R-:W-:Y:S01]  /*07c0*/  IMAD R9, R8, 0x2dae45d7, R9 ;  /* 0x2dae45d708097824 */ /* 0x000fe200078e0209 */
[----:B------:R-:W-:Y:S01]  /*07d0*/  LOP3.LUT R4, R4, 0x7, RZ, 0xc0, !PT ;  /* 0x0000000704047812 */ /* 0x000fe200078ec0ff */
[----:B------:R-:W-:Y:S01]  /*07e0*/  IMAD R11, R8, 0x20c0d498, R11 ;  /* 0x20c0d498080b7824 */ /* 0x000fe200078e020b */
[----:B------:R-:W-:Y:S01]  /*07f0*/  SHF.R.U32.HI R2, RZ, 0xd, R13 ;  /* 0x0000000dff027819 */ /* 0x000fe2000001160d */
[----:B------:R-:W-:-:S02]  /*0800*/  IMAD.IADD R9, R17, 0x1, R9 ;  /* 0x0000000111097824 */ /* 0x000fc400078e0209 */
[----:B------:R-:W-:Y:S01]  /*0810*/  IMAD R3, R8, 0x7b806e00, R3 ;  /* 0x7b806e0008037824 */ /* 0x000fe200078e0203 */
[----:B------:R-:W-:Y:S01]  /*0820*/  IADD3 R8, PT, PT, R10, R11, RZ ;  /* 0x0000000b0a087210 */ /* 0x000fe20007ffe0ff */
[----:B------:R-:W-:Y:S01]  /*0830*/  IMAD.MOV R13, RZ, RZ, -R5 ;  /* 0x000000ffff0d7224 */ /* 0x000fe200078e0a05 */
[----:B------:R-:W-:Y:S02]  /*0840*/  IADD3 R11, PT, PT, RZ, -R4, RZ ;  /* 0x80000004ff0b7210 */ /* 0x000fe40007ffe0ff */
[----:B------:R-:W-:Y:S02]  /*0850*/  SHF.R.U32.HI R5, RZ, 0xd, R9 ;  /* 0x0000000dff057819 */ /* 0x000fe40000011609 */
[----:B------:R-:W-:Y:S02]  /*0860*/  SHF.R.U32.HI R8, RZ, 0xe, R8 ;  /* 0x0000000eff087819 */ /* 0x000fe40000011608 */
[----:B------:R-:W-:Y:S02]  /*0870*/  LOP3.LUT R2, R2, 0x7, RZ, 0xc0, !PT ;  /* 0x0000000702027812 */ /* 0x000fe400078ec0ff */
[----:B------:R-:W-:-:S02]  /*0880*/  PRMT R11, R11, 0x7710, RZ ;  /* 0x000077100b0b7816 */ /* 0x000fc400000000ff */
[----:B------:R-:W-:Y:S02]  /*0890*/  LOP3.LUT R5, R5, 0x7, RZ, 0xc0, !PT ;  /* 0x0000000705057812 */ /* 0x000fe400078ec0ff */
[----:B------:R-:W-:Y:S02]  /*08a0*/  LOP3.LUT R4, R8, 0x3, RZ, 0xc0, !PT ;  /* 0x0000000308047812 */ /* 0x000fe400078ec0ff */
[----:B------:R-:W-:Y:S02]  /*08b0*/  PRMT R13, R13, 0x7710, RZ ;  /* 0x000077100d0d7816 */ /* 0x000fe400000000ff */
[----:B------:R-:W-:Y:S02]  /*08c0*/  IADD3 R14, PT, PT, R14, R3, RZ ;  /* 0x000000030e0e7210 */ /* 0x000fe40007ffe0ff */
[----:B------:R-:W-:Y:S01]  /*08d0*/  IADD3 R2, PT, PT, R2, 0x7, R11 ;  /* 0x0000000702027810 */ /* 0x000fe20007ffe00b */
[----:B------:R-:W-:Y:S01]  /*08e0*/  IMAD.MOV R11, RZ, RZ, -R5 ;  /* 0x000000ffff0b7224 */ /* 0x000fe200078e0a05 */
[----:B------:R-:W-:-:S02]  /*08f0*/  IADD3 R3, PT, PT, R4, 0x3, R13 ;  /* 0x0000000304037810 */ /* 0x000fc40007ffe00d */
[----:B------:R-:W-:Y:S02]  /*0900*/  SHF.R.U32.HI R4, RZ, 0xd, R14 ;  /* 0x0000000dff047819 */ /* 0x000fe4000001160e */
[----:B------:R-:W-:Y:S02]  /*0910*/  LOP3.LUT R5, R3, 0xff, RZ, 0xc0, !PT ;  /* 0x000000ff03057812 */ /* 0x000fe400078ec0ff */
[----:B------:R-:W-:Y:S02]  /*0920*/  LOP3.LUT R4, R4, 0x7, RZ, 0xc0, !PT ;  /* 0x0000000704047812 */ /* 0x000fe400078ec0ff */
[----:B------:R-:W-:Y:S01]  /*0930*/  PRMT R11, R11, 0x7710, RZ ;  /* 0x000077100b0b7816 */ /* 0x000fe200000000ff */
[----:B------:R-:W-:Y:S01]  /*0940*/  IMAD R5, R5, 0xf, RZ ;  /* 0x0000000f05057824 */ /* 0x000fe200078e02ff */
[----:B------:R-:W-:Y:S02]  /*0950*/  LOP3.LUT R8, R2, 0xff, RZ, 0xc0, !PT ;  /* 0x000000ff02087812 */ /* 0x000fe400078ec0ff */
[----:B------:R-:W-:-:S03]  /*0960*/  IADD3 R10, PT, PT, R4, 0x7, R11 ;  /* 0x00000007040a7810 */ /* 0x000fc60007ffe00b */
[----:B------:R-:W-:Y:S01]  /*0970*/  IMAD R4, R8, 0x69, R5 ;  /* 0x0000006908047824 */ /* 0x000fe200078e0205 */
[----:B------:R-:W-:Y:S02]  /*0980*/  LOP3.LUT R13, R10, 0xff, RZ, 0xc0, !PT ;  /* 0x000000ff0a0d7812 */ /* 0x000fe400078ec0ff */
[----:B0-----:R-:W-:Y:S01]  /*0990*/  ISETP.NE.AND P0, PT, R12, RZ, PT ;  /* 0x000000ff0c00720c */ /* 0x001fe20003f05270 */
[----:B------:R-:W-:Y:S02]  /*09a0*/  IMAD R12, R8, 0x69, R1 ;  /* 0x00000069080c7824 */ /* 0x000fe400078e0201 */
[----:B------:R-:W-:-:S03]  /*09b0*/  IMAD.IADD R11, R4, 0x1, R13 ;  /* 0x00000001040b7824 */ /* 0x000fc600078e020d */
[----:B------:R-:W-:-:S03]  /*09c0*/  IADD3 R12, PT, PT, R13, R12, R5 ;  /* 0x0000000c0d0c7210 */ /* 0x000fc60007ffe005 */
[----:B------:R-:W0:Y:S02]  /*09d0*/  LDC.U8 R11, c[0x3][R11] ;  /* 0x00c000000b0b7b82 */ /* 0x000e240000000000 */
[----:B0-----:R-:W-:Y:S02]  /*09e0*/  ISETP.NE.AND P1, PT, R11, RZ, PT ;  /* 0x000000ff0b00720c */ /* 0x001fe40003f25270 */
[----:B--2---:R-:W-:-:S04]  /*09f0*/  @!P0 PRMT R4, R22, 0x7610, R4 ;  /* 0x0000761016048816 */ /* 0x004fc80000000004 */
[----:B------:R-:W-:-:S04]  /*0a00*/  @P0 PRMT R4, R22, 0x7610, R4 ;  /* 0x0000761016040816 */ /* 0x000fc80000000004 */
[----:B------:R-:W-:-:S05]  /*0a10*/  IADD3 R8, PT, PT, R4, 0x1, RZ ;  /* 0x0000000104087810 */ /* 0x000fca0007ffe0ff */
[----:B------:R0:W-:Y:S04]  /*0a20*/  STL.U8 [R21], R8 ;  /* 0x0000000815007387 */ /* 0x0001e80000100000 */
[----:B------:R-:W2:Y:S04]  /*0a30*/  @!P1 LDL.U8 R4, [R12] ;  /* 0x000000000c049983 */ /* 0x000ea80000100000 */
[----:B------:R-:W2:Y:S01]  /*0a40*/  @P1 LDL.U8 R4, [R12] ;  /* 0x000000000c041983 */ /* 0x000ea20000100000 */
[----:B------:R-:W-:Y:S01]  /*0a50*/  ISETP.EQ.AND P0, PT, R22, RZ, P0 ;  /* 0x000000ff1600720c */ /* 0x000fe20000702270 */
[----:B0-----:R-:W-:Y:S01]  /*0a60*/  IMAD.MOV.U32 R8, RZ, RZ, R16 ;  /* 0x000000ffff087224 */ /* 0x001fe200078e0010 */
[----:B------:R-:W-:Y:S01]  /*0a70*/  LOP3.LUT R9, R9, 0xffff, RZ, 0xc0, !PT ;  /* 0x0000ffff09097812 */ /* 0x000fe200078ec0ff */
[----:B------:R0:W-:Y:S04]  /*0a80*/  STS.U8 [R19], R2 ;  /* 0x0000000213007388 */ /* 0x0001e80000000000 */
[----:B------:R1:W-:Y:S04]  /*0a90*/  STS.U8 [R20], R3 ;  /* 0x0000000314007388 */ /* 0x0003e80000000000 */
[----:B------:R3:W-:Y:S01]  /*0aa0*/  STS.U8 [R7+UR5], R10 ;  /* 0x0000000a07007988 */ /* 0x0007e20008000005 */
[----:B------:R-:W-:Y:S01]  /*0ab0*/  UIADD3 UR5, UPT, UPT, UR5, 0x100, URZ ;  /* 0x0000010005057890 */ /* 0x000fe2000fffe0ff */
[----:B0-----:R-:W-:-:S03]  /*0ac0*/  VIADD R19, R19, 0x100 ;  /* 0x0000010013137836 */ /* 0x001fc60000000000 */
[----:B------:R-:W-:Y:S01]  /*0ad0*/  UISETP.NE.AND UP0, UPT, UR5, 0x2080, UPT ;  /* 0x000020800500788c */ /* 0x000fe2000bf05270 */
[----:B-1----:R-:W-:Y:S01]  /*0ae0*/  IADD3 R20, PT, PT, R20, 0x100, RZ ;  /* 0x0000010014147810 */ /* 0x002fe20007ffe0ff */
[C---:B--2---:R-:W-:Y:S01]  /*0af0*/  VIADD R5, R4.reuse, 0x1 ;  /* 0x0000000104057836 */ /* 0x044fe20000000000 */
[----:B------:R-:W-:Y:S02]  /*0b00*/  ISETP.EQ.AND P1, PT, R4, RZ, P1 ;  /* 0x000000ff0400720c */ /* 0x000fe40000f22270 */
[----:B------:R-:W-:Y:S01]  /*0b10*/  IADD3 R4, PT, PT, R6, -0x1, RZ ;  /* 0xffffffff06047810 */ /* 0x000fe20007ffe0ff */
[----:B------:R-:W-:Y:S01]  /*0b20*/  @!P0 IMAD.MOV R4, RZ, RZ, R6 ;  /* 0x000000ffff048224 */ /* 0x000fe200078e0206 */
[----:B------:R3:W-:Y:S04]  /*0b30*/  STL.U8 [R12], R5 ;  /* 0x000000050c007387 */ /* 0x0007e80000100000 */
[----:B------:R-:W-:-:S05]  /*0b40*/  IADD3 R6, PT, PT, R4, -0x1, RZ ;  /* 0xffffffff04067810 */ /* 0x000fca0007ffe0ff */
[----:B------:R-:W-:Y:S01]  /*0b50*/  @!P1 IADD3 R6, PT, PT, R4, RZ, RZ ;  /* 0x000000ff04069210 */ /* 0x000fe20007ffe0ff */
[----:B---3--:R-:W-:Y:S06]  /*0b60*/  BRA.U UP0, `(.L_x_0) ;  /* 0xfffffff500a47547 */ /* 0x008fec000b83ffff */
[----:B------:R-:W0:Y:S01]  /*0b70*/  LDC.64 R2, c[0x0][0x390] ;  /* 0x0000e400ff027b82 */ /* 0x000e220000000a00 */
[C---:B------:R-:W-:Y:S01]  /*0b80*/  VIADD R16, R18.reuse, UR4 ;  /* 0x0000000412107c36 */ /* 0x040fe20008000000 */
[----:B------:R-:W-:Y:S01]  /*0b90*/  IADD3 R18, PT, PT, R18, UR7, RZ ;  /* 0x0000000712127c10 */ /* 0x000fe2000fffe0ff */
[----:B------:R-:W-:Y:S01]  /*0ba0*/  UMOV UR5, URZ ;  /* 0x000000ff00057c82 */ /* 0x000fe20008000000 */
[----:B------:R-:W-:Y:S01]  /*0bb0*/  UMOV UR6, URZ ;  /* 0x000000ff00067c82 */ /* 0x000fe20008000000 */
[----:B------:R-:W-:-:S03]  /*0bc0*/  UMOV UR4, URZ ;  /* 0x000000ff00047c82 */ /* 0x000fc60008000000 */
[----:B------:R-:W1:Y:S02]  /*0bd0*/  LDC.64 R4, c[0x0][0x398] ;  /* 0x0000e600ff047b82 */ /* 0x000e640000000a00 */
.L_x_3:
[----:B------:R-:W-:Y:S01]  /*0be0*/  PRMT R10, R6, 0x8880, RZ ;  /* 0x00008880060a7816 */ /* 0x000fe200000000ff */
[----:B------:R-:W-:Y:S03]  /*0bf0*/  BSSY.RECONVERGENT B0, `(.L_x_1) ;  /* 0x000001b000007945 */ /* 0x000fe60003800200 */
[----:B------:R-:W-:-:S13]  /*0c00*/  ISETP.GT.AND P0, PT, R10, 0x1, PT ;  /* 0x000000010a00780c */ /* 0x000fda0003f04270 */
[----:B------:R-:W-:Y:S05]  /*0c10*/  @P0 BRA `(.L_x_2) ;  /* 0x0000000000600947 */ /* 0x000fea0003800000 */
[----:B------:R-:W2:Y:S01]  /*0c20*/  S2R R12, SR_LANEID ;  /* 0x00000000000c7919 */ /* 0x000ea20000000000 */
[----:B------:R-:W3:Y:S01]  /*0c30*/  LDC.64 R10, c[0x0][0x388] ;  /* 0x0000e200ff0a7b82 */ /* 0x000ee20000000a00 */
[----:B------:R-:W-:Y:S02]  /*0c40*/  VOTEU.ANY UR7, UPT, PT ;  /* 0x0000000000077886 */ /* 0x000fe400038e0100 */
[----:B------:R-:W-:Y:S02]  /*0c50*/  UPOPC UR8, UR7 ;  /* 0x00000007000872bf */ /* 0x000fe40008000000 */
[----:B------:R-:W-:Y:S02]  /*0c60*/  UFLO.U32 UR10, UR7 ;  /* 0x00000007000a72bd */ /* 0x000fe400080e0000 */
[----:B------:R-:W-:Y:S01]  /*0c70*/  UIMAD.WIDE.U32 UR8, UR8, 0x1, URZ ;  /* 0x00000001080878a5 */ /* 0x000fe2000f8e00ff */
[----:B------:R-:W-:-:S03]  /*0c80*/  UMOV UR7, URZ ;  /* 0x000000ff00077c82 */ /* 0x000fc60008000000 */
[----:B------:R-:W-:Y:S02]  /*0c90*/  UIADD3 UR7, UPT, UPT, UR9, UR7, URZ ;  /* 0x0000000709077290 */ /* 0x000fe4000fffe0ff */
[----:B------:R-:W-:Y:S01]  /*0ca0*/  MOV R23, UR9 ;  /* 0x0000000900177c02 */ /* 0x000fe20008000f00 */
[----:B------:R-:W-:-:S03]  /*0cb0*/  IMAD.U32 R22, RZ, RZ, UR8 ;  /* 0x00000008ff167e24 */ /* 0x000fc6000f8e00ff */
[----:B------:R-:W-:Y:S01]  /*0cc0*/  IMAD.U32 R23, RZ, RZ, UR7 ;  /* 0x00000007ff177e24 */ /* 0x000fe2000f8e00ff */
[----:B--2---:R-:W-:-:S13]  /*0cd0*/  ISETP.EQ.U32.AND P0, PT, R12, UR10, PT ;  /* 0x0000000a0c007c0c */ /* 0x004fda000bf02070 */
[----:B---3--:R2:W-:Y:S04]  /*0ce0*/  @P0 REDG.E.ADD.64.STRONG.GPU desc[UR12][R10.64], R22 ;  /* 0x000000160a00098e */ /* 0x0085e8000c12e50c */
[----:B------:R-:W0:Y:S01]  /*0cf0*/  LDG.E.64 R14, desc[UR12][R10.64] ;  /* 0x0000000c0a0e7981 */ /* 0x000e22000c1e1b00 */
[----:B------:R-:W-:Y:S01]  /*0d00*/  MOV R20, UR5 ;  /* 0x0000000500147c02 */ /* 0x000fe20008000f00 */
[----:B------:R-:W-:Y:S01]  /*0d10*/  IMAD.U32 R21, RZ, RZ, UR6 ;  /* 0x00000006ff157e24 */ /* 0x000fe2000f8e00ff */
[----:B0-----:R-:W-:-:S04]  /*0d20*/  LEA R12, P0, R14, R2, 0x3 ;  /* 0x000000020e0c7211 */ /* 0x001fc800078018ff */
[----:B------:R-:W-:Y:S01]  /*0d30*/  LEA.HI.X R13, R14, R3, R15, 0x3, P0 ;  /* 0x000000030e0d7211 */ /* 0x000fe200000f1c0f */
[----:B------:R-:W-:-:S05]  /*0d40*/  IMAD.WIDE R14, R0, 0x1800000, R20 ;  /* 0x01800000000e7825 */ /* 0x000fca00078e0214 */
[----:B------:R2:W-:Y:S04]  /*0d50*/  STG.E.64 desc[UR12][R12.64+-0x8], R14 ;  /* 0xfffff80e0c007986 */ /* 0x0005e8000c101b0c */
[----:B------:R-:W1:Y:S02]  /*0d60*/  LDG.E.64 R20, desc[UR12][R10.64] ;  /* 0x0000000c0a147981 */ /* 0x000e64000c1e1b00 */
[----:B-1----:R-:W-:-:S04]  /*0d70*/  IADD3 R20, P0, PT, R20, R4, RZ ;  /* 0x0000000414147210 */ /* 0x002fc80007f1e0ff */
[----:B------:R-:W-:-:S05]  /*0d80*/  IADD3.X R21, PT, PT, R21, R5, RZ, P0, !PT ;  /* 0x0000000515157210 */ /* 0x000fca00007fe4ff */
[----:B------:R2:W-:Y:S04]  /*0d90*/  STG.E.U8 desc[UR12][R20.64+-0x1], R6 ;  /* 0xffffff0614007986 */ /* 0x0005e8000c10110c */
.L_x_2:
[----:B------:R-:W-:Y:S05]  /*0da0*/  BSYNC.RECONVERGENT B0 ;  /* 0x0000000000007941 */ /* 0x000fea0003800200 */
.L_x_1:
[----:B------:R-:W-:-:S04]  /*0db0*/  USHF.L.U32 UR7, UR4, 0x7, URZ ;  /* 0x0000000704077899 */ /* 0x000fc800080006ff */
[----:B------:R-:W-:-:S09]  /*0dc0*/  ULOP3.LUT UR7, UR7, 0x1f80, URZ, 0xc0, !UPT ;  /* 0x00001f8007077892 */ /* 0x000fd2000f8ec0ff */
[----:B--2---:R-:W2:Y:S04]  /*0dd0*/  LDS.S8 R22, [R18+UR7] ;  /* 0x0000000712167984 */ /* 0x004ea80008000200 */
[----:B------:R-:W3:Y:S04]  /*0de0*/  LDS.S8 R19, [R16+UR7] ;  /* 0x0000000710137984 */ /* 0x000ee80008000200 */
[----:B------:R-:W4:Y:S01]  /*0df0*/  LDS.S8 R21, [R7+UR7] ;  /* 0x0000000707157984 */ /* 0x000f220008000200 */
[----:B--2---:R-:W-:-:S04]  /*0e00*/  IMAD R10, R22, 0x69, R1 ;  /* 0x00000069160a7824 */ /* 0x004fc800078e0201 */
[----:B---3--:R-:W-:-:S04]  /*0e10*/  IMAD R10, R19, 0xf, R10 ;  /* 0x0000000f130a7824 */ /* 0x008fc800078e020a */
[----:B----4-:R-:W-:-:S05]  /*0e20*/  IMAD.IADD R17, R21, 0x1, R10 ;  /* 0x0000000115117824 */ /* 0x010fca00078e020a */
[----:B------:R-:W2:Y:S01]  /*0e30*/  LDL.U8 R20, [R17] ;  /* 0x0000000011147983 */ /* 0x000ea20000100000 */
[----:B------:R-:W-:Y:S02]  /*0e40*/  HFMA2 R10, -RZ, RZ, 0, 6.55651092529296875e-07 ;  /* 0x0000000bff0a7431 */ /* 0x000fe400000001ff */
[----:B------:R-:W-:Y:S02]  /*0e50*/  IMAD.MOV.U32 R11, RZ, RZ, 0x0 ;  /* 0x00000000ff0b7424 */ /* 0x000fe400078e00ff */
[----:B------:R-:W-:Y:S02]  /*0e60*/  HFMA2 R12, -RZ, RZ, 68.875, 167.625 ;  /* 0x544e593dff0c7431 */ /* 0x000fe400000001ff */
[----:B------:R-:W-:Y:S01]  /*0e70*/  IMAD R23, R9, -0x21131993, RZ ;  /* 0xdeece66d09177824 */ /* 0x000fe200078e02ff */
[----:B------:R-:W-:Y:S01]  /*0e80*/  MOV R14, 0x73c4cd04 ;  /* 0x73c4cd04000e7802 */ /* 0x000fe20000000f00 */
[----:B------:R-:W-:Y:S02]  /*0e90*/  IMAD.MOV.U32 R13, RZ, RZ, 0x21280aa8 ;  /* 0x21280aa8ff0d7424 */ /* 0x000fe400078e00ff */
[----:B------:R-:W-:-:S02]  /*0ea0*/  IMAD R27, R8, 0x5, R23 ;  /* 0x00000005081b7824 */ /* 0x000fc400078e0217 */
[----:B------:R-:W-:Y:S02]  /*0eb0*/  IMAD.MOV.U32 R15, RZ, RZ, -0x768ed2c8 ;  /* 0x89712d38ff0f7424 */ /* 0x000fe400078e00ff */
[----:B------:R-:W-:Y:S01]  /*0ec0*/  IMAD.HI.U32 R24, R8, -0x21131993, R10 ;  /* 0xdeece66d08187827 */ /* 0x000fe200078e000a */
[----:B------:R-:W-:-:S03]  /*0ed0*/  MOV R10, 0x942de6ba ;  /* 0x942de6ba000a7802 */ /* 0x000fc60000000f00 */
[----:B------:R-:W-:Y:S02]  /*0ee0*/  IMAD.MOV.U32 R11, RZ, RZ, 0x40 ;  /* 0x00000040ff0b7424 */ /* 0x000fe400078e00ff */
[----:B------:R-:W-:Y:S01]  /*0ef0*/  IMAD.HI.U32 R12, R8, -0x42f53b4b, R12 ;  /* 0xbd0ac4b5080c7827 */ /* 0x000fe200078e000c */
[----:B------:R-:W-:-:S03]  /*0f00*/  IADD3 R13, PT, PT, R24, R27, RZ ;  /* 0x0000001b180d7210 */ /* 0x000fc60007ffe0ff */
[----:B------:R-:W-:-:S04]  /*0f10*/  IMAD.HI.U32 R23, R8, -0x4b9ff597, R10 ;  /* 0xb4600a6908177827 */ /* 0x000fc800078e000a */
[----:B------:R-:W-:Y:S01]  /*0f20*/  HFMA2 R11, -RZ, RZ, 0.0034637451171875, 341.5 ;  /* 0x1b185d56ff0b7431 */ /* 0x000fe200000001ff */
[----:B------:R-:W-:Y:S01]  /*0f30*/  SHF.R.U32.HI R13, RZ, 0xd, R13 ;  /* 0x0000000dff0d7819 */ /* 0x000fe2000001160d */
[----:B------:R-:W-:-:S04]  /*0f40*/  IMAD.HI.U32 R25, R8, 0x772c5f11, R14 ;  /* 0x772c5f1108197827 */ /* 0x000fc800078e000e */
[C---:B------:R-:W-:Y:S02]  /*0f50*/  IMAD R15, R9.reuse, -0x4b9ff597, RZ ;  /* 0xb4600a69090f7824 */ /* 0x040fe400078e02ff */
[----:B------:R-:W-:Y:S02]  /*0f60*/  IMAD R27, R9, 0x772c5f11, RZ ;  /* 0x772c5f11091b7824 */ /* 0x000fe400078e02ff */
[C---:B------:R-:W-:Y:S02]  /*0f70*/  IMAD R14, R8.reuse, 0x7760bb20, R15 ;  /* 0x7760bb20080e7824 */ /* 0x040fe400078e020f */
[C---:B------:R-:W-:Y:S02]  /*0f80*/  IMAD R24, R8.reuse, 0x530f32eb, R27 ;  /* 0x530f32eb08187824 */ /* 0x040fe400078e021b */
[----:B------:R-:W-:Y:S02]  /*0f90*/  IMAD.MOV.U32 R10, RZ, RZ, -0x6d531d41 ;  /* 0x92ace2bfff0a7424 */ /* 0x000fe400078e00ff */
[----:B------:R-:W-:Y:S01]  /*0fa0*/  IMAD.IADD R14, R23, 0x1, R14 ;  /* 0x00000001170e7824 */ /* 0x000fe200078e020e */
[----:B------:R-:W-:Y:S01]  /*0fb0*/  IADD3 R23, PT, PT, R25, R24, RZ ;  /* 0x0000001819177210 */ /* 0x000fe20007ffe0ff */
[----:B------:R-:W-:Y:S01]  /*0fc0*/  IMAD.HI.U32 R15, R8, -0x3063fc3, R10 ;  /* 0xfcf9c03d080f7827 */ /* 0x000fe200078e000a */
[----:B------:R-:W-:-:S03]  /*0fd0*/  MOV R11, 0x699d1761 ;  /* 0x699d1761000b7802 */ /* 0x000fc60000000f00 */
[C---:B------:R-:W-:Y:S02]  /*0fe0*/  IMAD R27, R9.reuse, -0x42f53b4b, RZ ;  /* 0xbd0ac4b5091b7824 */ /* 0x040fe400078e02ff */
[C---:B------:R-:W-:Y:S02]  /*0ff0*/  IMAD R25, R9.reuse, 0x3749a7f9, RZ ;  /* 0x3749a7f909197824 */ /* 0x040fe400078e02ff */
[----:B------:R-:W-:Y:S02]  /*1000*/  IMAD R9, R9, -0x3063fc3, RZ ;  /* 0xfcf9c03d09097824 */ /* 0x000fe400078e02ff */
[----:B------:R-:W-:Y:S02]  /*1010*/  IMAD.MOV.U32 R10, RZ, RZ, 0x7168255e ;  /* 0x7168255eff0a7424 */ /* 0x000fe400078e00ff */
[C---:B------:R-:W-:Y:S02]  /*1020*/  IMAD R27, R8.reuse, 0x20c0d498, R27 ;  /* 0x20c0d498081b7824 */ /* 0x040fe400078e021b */
[----:B------:R-:W-:-:S02]  /*1030*/  IMAD R25, R8, 0x2dae45d7, R25 ;  /* 0x2dae45d708197824 */ /* 0x000fc400078e0219 */
[C---:B------:R-:W-:Y:S02]  /*1040*/  IMAD R24, R8.reuse, 0x7b806e00, R9 ;  /* 0x7b806e0008187824 */ /* 0x040fe400078e0209 */
[----:B------:R-:W-:Y:S01]  /*1050*/  IMAD.WIDE.U32 R8, R8, 0x3749a7f9, R10 ;  /* 0x3749a7f908087825 */ /* 0x000fe200078e000a */
[----:B------:R-:W-:Y:S02]  /*1060*/  SHF.R.U32.HI R10, RZ, 0xe, R23 ;  /* 0x0000000eff0a7819 */ /* 0x000fe40000011617 */
[----:B------:R-:W-:Y:S01]  /*1070*/  IADD3 R15, PT, PT, R15, R24, RZ ;  /* 0x000000180f0f7210 */ /* 0x000fe20007ffe0ff */
[----:B------:R-:W-:Y:S01]  /*1080*/  IMAD.IADD R25, R9, 0x1, R25 ;  /* 0x0000000109197824 */ /* 0x000fe200078e0219 */
[----:B------:R-:W-:Y:S01]  /*1090*/  SHF.R.U32.HI R9, RZ, 0xd, R14 ;  /* 0x0000000dff097819 */ /* 0x000fe2000001160e */
[----:B------:R-:W-:Y:S01]  /*10a0*/  IMAD.IADD R12, R12, 0x1, R27 ;  /* 0x000000010c0c7824 */ /* 0x000fe200078e021b */
[----:B------:R-:W-:Y:S02]  /*10b0*/  LOP3.LUT R10, R10, 0x3, RZ, 0xc0, !PT ;  /* 0x000000030a0a7812 */ /* 0x000fe400078ec0ff */
[----:B------:R-:W-:-:S02]  /*10c0*/  LOP3.LUT R9, R9, 0x7, RZ, 0xc0, !PT ;  /* 0x0000000709097812 */ /* 0x000fc400078ec0ff */
[----:B------:R-:W-:Y:S02]  /*10d0*/  SHF.R.U32.HI R11, RZ, 0xe, R12 ;  /* 0x0000000eff0b7819 */ /* 0x000fe4000001160c */
[----:B------:R-:W-:Y:S01]  /*10e0*/  IADD3 R23, PT, PT, RZ, -R10, RZ ;  /* 0x8000000aff177210 */ /* 0x000fe20007ffe0ff */
[----:B------:R-:W-:Y:S01]  /*10f0*/  IMAD.MOV R14, RZ, RZ, -R9 ;  /* 0x000000ffff0e7224 */ /* 0x000fe200078e0a09 */
[----:B------:R-:W-:Y:S02]  /*1100*/  SHF.R.U32.HI R12, RZ, 0xd, R25 ;  /* 0x0000000dff0c7819 */ /* 0x000fe40000011619 */
[----:B------:R-:W-:Y:S02]  /*1110*/  LOP3.LUT R10, R11, 0x3, RZ, 0xc0, !PT ;  /* 0x000000030b0a7812 */ /* 0x000fe400078ec0ff */
[----:B------:R-:W-:Y:S02]  /*1120*/  PRMT R9, R23, 0x7710, RZ ;  /* 0x0000771017097816 */ /* 0x000fe400000000ff */
[----:B------:R-:W-:-:S02]  /*1130*/  LOP3.LUT R12, R12, 0x7, RZ, 0xc0, !PT ;  /* 0x000000070c0c7812 */ /* 0x000fc400078ec0ff */
[----:B------:R-:W-:Y:S02]  /*1140*/  IADD3 R9, PT, PT, R10, 0x3, R9 ;  /* 0x000000030a097810 */ /* 0x000fe40007ffe009 */
[----:B------:R-:W-:Y:S02]  /*1150*/  SHF.R.U32.HI R10, RZ, 0xd, R15 ;  /* 0x0000000dff0a7819 */ /* 0x000fe4000001160f */
[----:B------:R-:W-:Y:S02]  /*1160*/  LOP3.LUT R11, R13, 0x7, RZ, 0xc0, !PT ;  /* 0x000000070d0b7812 */ /* 0x000fe400078ec0ff */
[----:B------:R-:W-:Y:S02]  /*1170*/  PRMT R14, R14, 0x7710, RZ ;  /* 0x000077100e0e7816 */ /* 0x000fe400000000ff */
[----:B------:R-:W-:Y:S02]  /*1180*/  IADD3 R15, PT, PT, RZ, -R12, RZ ;  /* 0x8000000cff0f7210 */ /* 0x000fe40007ffe0ff */
[----:B------:R-:W-:-:S02]  /*1190*/  IADD3 R11, PT, PT, R11, 0x7, R14 ;  /* 0x000000070b0b7810 */ /* 0x000fc40007ffe00e */
[----:B------:R-:W-:Y:S02]  /*11a0*/  LOP3.LUT R12, R9, 0xff, RZ, 0xc0, !PT ;  /* 0x000000ff090c7812 */ /* 0x000fe400078ec0ff */
[----:B------:R-:W-:Y:S02]  /*11b0*/  LOP3.LUT R10, R10, 0x7, RZ, 0xc0, !PT ;  /* 0x000000070a0a7812 */ /* 0x000fe400078ec0ff */
[----:B------:R-:W-:Y:S01]  /*11c0*/  PRMT R15, R15, 0x7710, RZ ;  /* 0x000077100f0f7816 */ /* 0x000fe200000000ff */
[----:B------:R-:W-:Y:S01]  /*11d0*/  IMAD R12, R12, 0xf, RZ ;  /* 0x0000000f0c0c7824 */ /* 0x000fe200078e02ff */
[----:B------:R-:W-:Y:S02]  /*11e0*/  LOP3.LUT R13, R11, 0xff, RZ, 0xc0, !PT ;  /* 0x000000ff0b0d7812 */ /* 0x000fe400078ec0ff */
[----:B------:R-:W-:-:S03]  /*11f0*/  IADD3 R10, PT, PT, R10, 0x7, R15 ;  /* 0x000000070a0a7810 */ /* 0x000fc60007ffe00f */
[C---:B------:R-:W-:Y:S01]  /*1200*/  IMAD R14, R13.reuse, 0x69, R12 ;  /* 0x000000690d0e7824 */ /* 0x040fe200078e020c */
[----:B------:R-:W-:Y:S01]  /*1210*/  LOP3.LUT R15, R10, 0xff, RZ, 0xc0, !PT ;  /* 0x000000ff0a0f7812 */ /* 0x000fe200078ec0ff */
[----:B------:R-:W-:-:S04]  /*1220*/  IMAD R13, R13, 0x69, R1 ;  /* 0x000000690d0d7824 */ /* 0x000fc800078e0201 */
[----:B------:R-:W-:Y:S01]  /*1230*/  IMAD.IADD R14, R14, 0x1, R15 ;  /* 0x000000010e0e7824 */ /* 0x000fe200078e020f */
[----:B------:R-:W-:-:S05]  /*1240*/  IADD3 R24, PT, PT, R15, R13, R12 ;  /* 0x0000000d0f187210 */ /* 0x000fca0007ffe00c */
[----:B------:R-:W3:Y:S02]  /*1250*/  LDC.U8 R14, c[0x3][R14] ;  /* 0x00c000000e0e7b82 */ /* 0x000ee40000000000 */
[----:B---3--:R-:W-:Y:S02]  /*1260*/  ISETP.NE.AND P1, PT, R14, RZ, PT ;  /* 0x000000ff0e00720c */ /* 0x008fe40003f25270 */
[----:B--2---:R-:W-:-:S05]  /*1270*/  IADD3 R20, PT, PT, R20, -0x1, RZ ;  /* 0xffffffff14147810 */ /* 0x004fca0007ffe0ff */
[----:B------:R-:W-:Y:S06]  /*1280*/  STL.U8 [R17], R20 ;  /* 0x0000001411007387 */ /* 0x000fec0000100000 */
[----:B------:R-:W2:Y:S01]  /*1290*/  @!P1 LDL.U8 R12, [R24] ;  /* 0x00000000180c9983 */ /* 0x000ea20000100000 */
[----:B------:R-:W-:-:S04]  /*12a0*/  IMAD R19, R19, 0xf, RZ ;  /* 0x0000000f13137824 */ /* 0x000fc800078e02ff */
[----:B------:R-:W-:-:S04]  /*12b0*/  IMAD R22, R22, 0x69, R19 ;  /* 0x0000006916167824 */ /* 0x000fc800078e0213 */
[----:B------:R-:W-:-:S04]  /*12c0*/  IMAD.IADD R22, R21, 0x1, R22 ;  /* 0x0000000115167824 */ /* 0x000fc800078e0216 */
[----:B------:R-:W3:Y:S01]  /*12d0*/  LDC.U8 R13, c[0x3][R22] ;  /* 0x00c00000160d7b82 */ /* 0x000ee20000000000 */
[----:B------:R-:W2:Y:S01]  /*12e0*/  @P1 LDL.U8 R12, [R24] ;  /* 0x00000000180c1983 */ /* 0x000ea20000100000 */
[----:B------:R-:W-:Y:S01]  /*12f0*/  LOP3.LUT P0, RZ, R20, 0xff, RZ, 0xc0, !PT ;  /* 0x000000ff14ff7812 */ /* 0x000fe2000780c0ff */
[----:B------:R-:W-:Y:S02]  /*1300*/  UIADD3 UR5, UP0, UPT, UR5, 0x6, URZ ;  /* 0x0000000605057890 */ /* 0x000fe4000ff1e0ff */
[----:B------:R-:W-:Y:S01]  /*1310*/  STS.U8 [R18+UR7], R11 ;  /* 0x0000000b12007988 */ /* 0x000fe20008000007 */
[----:B---3--:R-:W-:Y:S01]  /*1320*/  ISETP.NE.AND P0, PT, R13, RZ, !P0 ;  /* 0x000000ff0d00720c */ /* 0x008fe20004705270 */
[----:B------:R-:W-:Y:S02]  /*1330*/  UIADD3.X UR6, UPT, UPT, URZ, UR6, URZ, UP0, !UPT ;  /* 0x00000006ff067290 */ /* 0x000fe400087fe4ff */
[----:B------:R3:W-:Y:S01]  /*1340*/  STS.U8 [R16+UR7], R9 ;  /* 0x0000000910007988 */ /* 0x0007e20008000007 */
[----:B------:R-:W-:-:S02]  /*1350*/  UISETP.NE.U32.AND UP0, UPT, UR5, 0x1800000, UPT ;  /* 0x018000000500788c */ /* 0x000fc4000bf05070 */
[----:B------:R-:W-:Y:S01]  /*1360*/  UIADD3 UR4, UPT, UPT, UR4, 0x1, URZ ;  /* 0x0000000104047890 */ /* 0x000fe2000fffe0ff */
[----:B------:R4:W-:Y:S01]  /*1370*/  STS.U8 [R7+UR7], R10 ;  /* 0x0000000a07007988 */ /* 0x0009e20008000007 */
[----:B------:R-:W-:Y:S01]  /*1380*/  UISETP.NE.AND.EX UP0, UPT, UR6, URZ, UPT, UP0 ;  /* 0x000000ff0600728c */ /* 0x000fe2000bf05300 */
[----:B---3--:R-:W-:Y:S02]  /*1390*/  LOP3.LUT R9, R25, 0xffff, RZ, 0xc0, !PT ;  /* 0x0000ffff19097812 */ /* 0x008fe400078ec0ff */
[C---:B--2---:R-:W-:Y:S02]  /*13a0*/  IADD3 R13, PT, PT, R12.reuse, 0x1, RZ ;  /* 0x000000010c0d7810 */ /* 0x044fe40007ffe0ff */
[----:B------:R-:W-:Y:S01]  /*13b0*/  ISETP.EQ.AND P1, PT, R12, RZ, P1 ;  /* 0x000000ff0c00720c */ /* 0x000fe20000f22270 */
[C---:B------:R-:W-:Y:S01]  /*13c0*/  VIADD R12, R6.reuse, 0x1 ;  /* 0x00000001060c7836 */ /* 0x040fe20000000000 */
[----:B------:R-:W-:Y:S01]  /*13d0*/  @!P0 IADD3 R12, PT, PT, R6, RZ, RZ ;  /* 0x000000ff060c8210 */ /* 0x000fe20007ffe0ff */
[----:B------:R4:W-:Y:S04]  /*13e0*/  STL.U8 [R24], R13 ;  /* 0x0000000d18007387 */ /* 0x0009e80000100000 */
[----:B------:R-:W-:-:S06]  /*13f0*/  VIADD R6, R12, 0xffffffff ;  /* 0xffffffff0c067836 */ /* 0x000fcc0000000000 */
[----:B------:R-:W-:Y:S01]  /*1400*/  @!P1 IADD3 R6, PT, PT, R12, RZ, RZ ;  /* 0x000000ff0c069210 */ /* 0x000fe20007ffe0ff */
[----:B----4-:R-:W-:Y:S06]  /*1410*/  BRA.U UP0, `(.L_x_3) ;  /* 0xfffffff500f07547 */ /* 0x010fec000b83ffff */
[----:B------:R-:W-:Y:S05]  /*1420*/  EXIT ;  /* 0x000000000000794d */ /* 0x000fea0003800000 */
.L_x_4:
[----:B------:R-:W-:-:S00]  /*1430*/  BRA `(.L_x_4) ;  /* 0xfffffffc00fc7947 */ /* 0x000fc0000383ffff */
[----:B------:R-:W-:-:S00]  /*1440*/  NOP ;  /* 0x0000000000007918 */ /* 0x000fc00000000000 */
        /* <DEDUP_REMOVED lines=11> */
.L_x_5:


//--------------------- .nv.shared._Z14gpu_bruteforceyPyS_PaS_S_ --------------------------
	.section	.nv.shared._Z14gpu_bruteforceyPyS_PaS_S_,"aw",@nobits
	.sectionflags	@""
.nv.shared._Z14gpu_bruteforceyPyS_PaS_S_:
	.zero		25600


//--------------------- .nv.shared.reserved.0     --------------------------
	.section	.nv.shared.reserved.0,"aw",@nobits
	.weak		__nv_reservedSMEM_offset_0_alias
	.size		__nv_reservedSMEM_offset_0_alias, 0, 64
	.other		__nv_reservedSMEM_offset_0_alias,@"STO_CUDA_RESERVED_SHARED STV_DEFAULT"
__nv_reservedSMEM_offset_0_alias:
	.zero		0
	.zero		64


//--------------------- .nv.constant0._Z14gpu_bruteforceyPyS_PaS_S_ --------------------------
	.section	.nv.constant0._Z14gpu_bruteforceyPyS_PaS_S_,"a",@progbits
	.sectionflags	@""
	.align	4
.nv.constant0._Z14gpu_bruteforceyPyS_PaS_S_:
	.zero		944


//--------------------- SYMBOLS --------------------------

	.type		.nv.reservedSmem.offset0,@object
	.size		.nv.reservedSmem.offset0,0x4
	.type		.nv.reservedSmem.cap,@object
	.size		.nv.reservedSmem.cap,0x4
